//
// Generated by NVIDIA NVVM Compiler
//
// Compiler Build ID: CL-36424714
// Cuda compilation tools, release 13.0, V13.0.88
// Based on NVVM 20.0.0
//

.version 9.0
.target sm_100
.address_size 64

	// .globl	_Z3aggPfS_i

.visible .entry _Z3aggPfS_i(
	.param .u64 .ptr .align 1 _Z3aggPfS_i_param_0,
	.param .u64 .ptr .align 1 _Z3aggPfS_i_param_1,
	.param .u32 _Z3aggPfS_i_param_2
)
{
	.reg .pred 	%p<2>;
	.reg .b32 	%r<6>;
	.reg .b32 	%f<10>;
	.reg .b64 	%rd<12>;

	ld.param.u64 	%rd1, [_Z3aggPfS_i_param_0];
	ld.param.u64 	%rd2, [_Z3aggPfS_i_param_1];
	ld.param.u32 	%r2, [_Z3aggPfS_i_param_2];
	mov.u32 	%r3, %ntid.x;
	mov.u32 	%r4, %ctaid.x;
	mov.u32 	%r5, %tid.x;
	mad.lo.s32 	%r1, %r3, %r4, %r5;
	setp.ge.s32 	%p1, %r1, %r2;
	@%p1 bra 	$L__BB0_2;
	cvta.to.global.u64 	%rd3, %rd1;
	cvta.to.global.u64 	%rd4, %rd2;
	mul.wide.s32 	%rd5, %r1, 4;
	add.s64 	%rd6, %rd4, %rd5;
	ld.global.f32 	%f1, [%rd6];
	add.s64 	%rd7, %rd3, %rd5;
	ld.global.f32 	%f2, [%rd7];
	add.f32 	%f3, %f2, %f1;
	st.global.f32 	[%rd6], %f3;
	mul.wide.s32 	%rd8, %r2, 4;
	add.s64 	%rd9, %rd7, %rd8;
	ld.global.f32 	%f4, [%rd9];
	add.f32 	%f5, %f4, %f3;
	st.global.f32 	[%rd6], %f5;
	add.s64 	%rd10, %rd9, %rd8;
	ld.global.f32 	%f6, [%rd10];
	add.f32 	%f7, %f6, %f5;
	st.global.f32 	[%rd6], %f7;
	add.s64 	%rd11, %rd10, %rd8;
	ld.global.f32 	%f8, [%rd11];
	add.f32 	%f9, %f8, %f7;
	st.global.f32 	[%rd6], %f9;
$L__BB0_2:
	ret;

}


// ===== COMPILED SASS (sm_100) =====

	.target	sm_100

	.elftype	@"ET_EXEC"


//--------------------- .note.nv.tkinfo           --------------------------
	.section	.note.nv.tkinfo,"",@"SHT_NOTE"
	.sectionflags	@"SHF_NOTE_NV_TKINFO"
	.tkinfo
        /*0018*/ 	.word	0x00000002
        /*0030*/ 	.string	""
        /*0030*/ 	.string	"ptxas"
        /*0030*/ 	.string	"Cuda compilation tools, release 13.0, V13.0.88"
        /*0030*/ 	.string	"Build cuda_13.0.r13.0/compiler.36424714_0"
        /*0030*/ 	.string	"-arch sm_100 -m 64 "



//--------------------- .note.nv.cuinfo           --------------------------
	.section	.note.nv.cuinfo,"",@"SHT_NOTE"
	.sectionflags	@"SHF_NOTE_NV_CUINFO"
        /*0018*/ 	.short	0x0002
        /*001a*/ 	.short	0x0064
        /*001c*/ 	.short	0x0082
	.zero		2


//--------------------- .nv.info                  --------------------------
	.section	.nv.info,"",@"SHT_CUDA_INFO"
	.align	4


	//----- nvinfo : EIATTR_REGCOUNT
	.align		4
        /*0000*/ 	.byte	0x04, 0x2f
        /*0002*/ 	.short	(.L_1 - .L_0)
	.align		4
.L_0:
        /*0004*/ 	.word	index@(_Z3aggPfS_i)
        /*0008*/ 	.word	0x00000014


	//----- nvinfo : EIATTR_FRAME_SIZE
	.align		4
.L_1:
        /*000c*/ 	.byte	0x04, 0x11
        /*000e*/ 	.short	(.L_3 - .L_2)
	.align		4
.L_2:
        /*0010*/ 	.word	index@(_Z3aggPfS_i)
        /*0014*/ 	.word	0x00000000


	//----- nvinfo : EIATTR_MIN_STACK_SIZE
	.align		4
.L_3:
        /*0018*/ 	.byte	0x04, 0x12
        /*001a*/ 	.short	(.L_5 - .L_4)
	.align		4
.L_4:
        /*001c*/ 	.word	index@(_Z3aggPfS_i)
        /*0020*/ 	.word	0x00000000
.L_5:


//--------------------- .nv.compat                --------------------------
	.section	.nv.compat,"",@"SHT_CUDA_COMPAT_INFO"
	.align	4
        /*0000*/ 	.byte	0x02, 0x09, 0x00, 0x00, 0x02, 0x02, 0x01, 0x00, 0x02, 0x05, 0x05, 0x00, 0x03, 0x07, 0x01, 0x01
        /*0010*/ 	.byte	0x02, 0x03, 0x00, 0x00, 0x02, 0x06, 0x01, 0x00, 0x04, 0x0b, 0x08, 0x00, 0x09, 0x00, 0x00, 0x00
        /*0020*/ 	.byte	0x00, 0x00, 0x00, 0x00


//--------------------- .nv.info._Z3aggPfS_i      --------------------------
	.section	.nv.info._Z3aggPfS_i,"",@"SHT_CUDA_INFO"
	.sectionflags	@""
	.align	4


	//----- nvinfo : EIATTR_CUDA_API_VERSION
	.align		4
        /*0000*/ 	.byte	0x04, 0x37
        /*0002*/ 	.short	(.L_7 - .L_6)
.L_6:
        /*0004*/ 	.word	0x00000082


	//----- nvinfo : EIATTR_KPARAM_INFO
	.align		4
.L_7:
        /*0008*/ 	.byte	0x04, 0x17
        /*000a*/ 	.short	(.L_9 - .L_8)
.L_8:
        /*000c*/ 	.word	0x00000000
        /*0010*/ 	.short	0x0002
        /*0012*/ 	.short	0x0010
        /*0014*/ 	.byte	0x00, 0xf0, 0x11, 0x00


	//----- nvinfo : EIATTR_KPARAM_INFO
	.align		4
.L_9:
        /*0018*/ 	.byte	0x04, 0x17
        /*001a*/ 	.short	(.L_11 - .L_10)
.L_10:
        /*001c*/ 	.word	0x00000000
        /*0020*/ 	.short	0x0001
        /*0022*/ 	.short	0x0008
        /*0024*/ 	.byte	0x00, 0xf5, 0x21, 0x00


	//----- nvinfo : EIATTR_KPARAM_INFO
	.align		4
.L_11:
        /*0028*/ 	.byte	0x04, 0x17
        /*002a*/ 	.short	(.L_13 - .L_12)
.L_12:
        /*002c*/ 	.word	0x00000000
        /*0030*/ 	.short	0x0000
        /*0032*/ 	.short	0x0000
        /*0034*/ 	.byte	0x00, 0xf5, 0x21, 0x00


	//----- nvinfo : EIATTR_SPARSE_MMA_MASK
	.align		4
.L_13:
        /*0038*/ 	.byte	0x03, 0x50
        /*003a*/ 	.short	0x0000


	//----- nvinfo : EIATTR_MAXREG_COUNT
	.align		4
        /*003c*/ 	.byte	0x03, 0x1b
        /*003e*/ 	.short	0x00ff


	//----- nvinfo : EIATTR_MERCURY_ISA_VERSION
	.align		4
        /*0040*/ 	.byte	0x03, 0x5f
        /*0042*/ 	.short	0x0101


	//----- nvinfo : EIATTR_VRC_CTA_INIT_COUNT
	.align		4
        /*0044*/ 	.byte	0x02, 0x4a
	.zero		1
	.zero		1


	//----- nvinfo : EIATTR_EXIT_INSTR_OFFSETS
	.align		4
        /*0048*/ 	.byte	0x04, 0x1c
        /*004a*/ 	.short	(.L_15 - .L_14)


	//   ....[0]....
.L_14:
        /*004c*/ 	.word	0x00000070


	//   ....[1]....
        /*0050*/ 	.word	0x000001d0


	//----- nvinfo : EIATTR_CBANK_PARAM_SIZE
	.align		4
.L_15:
        /*0054*/ 	.byte	0x03, 0x19
        /*0056*/ 	.short	0x0014


	//----- nvinfo : EIATTR_PARAM_CBANK
	.align		4
        /*0058*/ 	.byte	0x04, 0x0a
        /*005a*/ 	.short	(.L_17 - .L_16)
	.align		4
.L_16:
        /*005c*/ 	.word	index@(.nv.constant0._Z3aggPfS_i)
        /*0060*/ 	.short	0x0380
        /*0062*/ 	.short	0x0014


	//----- nvinfo : EIATTR_SW_WAR
	.align		4
.L_17:
        /*0064*/ 	.byte	0x04, 0x36
        /*0066*/ 	.short	(.L_19 - .L_18)
.L_18:
        /*0068*/ 	.word	0x00000008
.L_19:


//--------------------- .nv.callgraph             --------------------------
	.section	.nv.callgraph,"",@"SHT_CUDA_CALLGRAPH"
	.align	4
	.sectionentsize	8
	.align		4
        /*0000*/ 	.word	0x00000000
	.align		4
        /*0004*/ 	.word	0xffffffff
	.align		4
        /*0008*/ 	.word	0x00000000
	.align		4
        /*000c*/ 	.word	0xfffffffe
	.align		4
        /*0010*/ 	.word	0x00000000
	.align		4
        /*0014*/ 	.word	0xfffffffd
	.align		4
        /*0018*/ 	.word	0x00000000
	.align		4
        /*001c*/ 	.word	0xfffffffc


//--------------------- .text._Z3aggPfS_i         --------------------------
	.section	.text._Z3aggPfS_i,"ax",@progbits
	.align	128
        .global         _Z3aggPfS_i
        .type           _Z3aggPfS_i,@function
        .size           _Z3aggPfS_i,(.L_x_1 - _Z3aggPfS_i)
        .other          _Z3aggPfS_i,@"STO_CUDA_ENTRY STV_DEFAULT"
_Z3aggPfS_i:
.text._Z3aggPfS_i:
[----:B------:R-:W-:Y:S01]  /*0000*/  LDC R1, c[0x0][0x37c] ;  /* 0x0000df00ff017b82 */ /* 0x000fe20000000800 */
[----:B------:R-:W0:Y:S07]  /*0010*/  S2R R7, SR_CTAID.X ;  /* 0x0000000000077919 */ /* 0x000e2e0000002500 */
[----:B------:R-:W1:Y:S01]  /*0020*/  LDC R11, c[0x0][0x390] ;  /* 0x0000e400ff0b7b82 */ /* 0x000e620000000800 */
[----:B------:R-:W0:Y:S01]  /*0030*/  LDCU UR4, c[0x0][0x360] ;  /* 0x00006c00ff0477ac */ /* 0x000e220008000800 */
[----:B------:R-:W0:Y:S02]  /*0040*/  S2R R0, SR_TID.X ;  /* 0x0000000000007919 */ /* 0x000e240000002100 */
[----:B0-----:R-:W-:-:S05]  /*0050*/  IMAD R7, R7, UR4, R0 ;  /* 0x0000000407077c24 */ /* 0x001fca000f8e0200 */
[----:B-1----:R-:W-:-:S13]  /*0060*/  ISETP.GE.AND P0, PT, R7, R11, PT ;  /* 0x0000000b0700720c */ /* 0x002fda0003f06270 */
[----:B------:R-:W-:Y:S05]  /*0070*/  @P0 EXIT ;  /* 0x000000000000094d */ /* 0x000fea0003800000 */
[----:B------:R-:W0:Y:S01]  /*0080*/  LDC.64 R2, c[0x0][0x388] ;  /* 0x0000e200ff027b82 */ /* 0x000e220000000a00 */
[----:B------:R-:W1:Y:S07]  /*0090*/  LDCU.64 UR4, c[0x0][0x358] ;  /* 0x00006b00ff0477ac */ /* 0x000e6e0008000a00 */
[----:B------:R-:W2:Y:S01]  /*00a0*/  LDC.64 R4, c[0x0][0x380] ;  /* 0x0000e000ff047b82 */ /* 0x000ea20000000a00 */
[----:B0-----:R-:W-:-:S05]  /*00b0*/  IMAD.WIDE R2, R7, 0x4, R2 ;  /* 0x0000000407027825 */ /* 0x001fca00078e0202 */
[----:B-1----:R-:W3:Y:S01]  /*00c0*/  LDG.E R0, desc[UR4][R2.64] ;  /* 0x0000000402007981 */ /* 0x002ee2000c1e1900 */
[----:B--2---:R-:W-:-:S05]  /*00d0*/  IMAD.WIDE R4, R7, 0x4, R4 ;  /* 0x0000000407047825 */ /* 0x004fca00078e0204 */
[----:B------:R-:W3:Y:S02]  /*00e0*/  LDG.E R7, desc[UR4][R4.64] ;  /* 0x0000000404077981 */ /* 0x000ee4000c1e1900 */
[----:B---3--:R-:W-:Y:S01]  /*00f0*/  FADD R13, R0, R7 ;  /* 0x00000007000d7221 */ /* 0x008fe20000000000 */
[----:B------:R-:W-:-:S04]  /*0100*/  IMAD.WIDE R6, R11, 0x4, R4 ;  /* 0x000000040b067825 */ /* 0x000fc800078e0204 */
[----:B------:R-:W-:Y:S04]  /*0110*/  STG.E desc[UR4][R2.64], R13 ;  /* 0x0000000d02007986 */ /* 0x000fe8000c101904 */
[----:B------:R-:W2:Y:S01]  /*0120*/  LDG.E R0, desc[UR4][R6.64] ;  /* 0x0000000406007981 */ /* 0x000ea2000c1e1900 */
[----:B------:R-:W-:-:S04]  /*0130*/  IMAD.WIDE R8, R11, 0x4, R6 ;  /* 0x000000040b087825 */ /* 0x000fc800078e0206 */
[----:B--2---:R-:W-:-:S05]  /*0140*/  FADD R15, R13, R0 ;  /* 0x000000000d0f7221 */ /* 0x004fca0000000000 */
[----:B------:R-:W-:Y:S04]  /*0150*/  STG.E desc[UR4][R2.64], R15 ;  /* 0x0000000f02007986 */ /* 0x000fe8000c101904 */
[----:B------:R-:W2:Y:S01]  /*0160*/  LDG.E R0, desc[UR4][R8.64] ;  /* 0x0000000408007981 */ /* 0x000ea2000c1e1900 */
[----:B------:R-:W-:-:S04]  /*0170*/  IMAD.WIDE R10, R11, 0x4, R8 ;  /* 0x000000040b0a7825 */ /* 0x000fc800078e0208 */
[----:B--2---:R-:W-:-:S05]  /*0180*/  FADD R17, R15, R0 ;  /* 0x000000000f117221 */ /* 0x004fca0000000000 */
[----:B------:R-:W-:Y:S04]  /*0190*/  STG.E desc[UR4][R2.64], R17 ;  /* 0x0000001102007986 */ /* 0x000fe8000c101904 */
[----:B------:R-:W2:Y:S02]  /*01a0*/  LDG.E R10, desc[UR4][R10.64] ;  /* 0x000000040a0a7981 */ /* 0x000ea4000c1e1900 */
[----:B--2---:R-:W-:-:S05]  /*01b0*/  FADD R5, R17, R10 ;  /* 0x0000000a11057221 */ /* 0x004fca0000000000 */
[----:B------:R-:W-:Y:S01]  /*01c0*/  STG.E desc[UR4][R2.64], R5 ;  /* 0x0000000502007986 */ /* 0x000fe2000c101904 */
[----:B------:R-:W-:Y:S05]  /*01d0*/  EXIT ;  /* 0x000000000000794d */ /* 0x000fea0003800000 */
.L_x_0:
[----:B------:R-:W-:-:S00]  /*01e0*/  BRA `(.L_x_0) ;  /* 0xfffffffc00fc7947 */ /* 0x000fc0000383ffff */
[----:B------:R-:W-:-:S00]  /*01f0*/  NOP ;  /* 0x0000000000007918 */ /* 0x000fc00000000000 */
        /* <DEDUP_REMOVED lines=8> */
.L_x_1:


//--------------------- .nv.shared.reserved.0     --------------------------
	.section	.nv.shared.reserved.0,"aw",@nobits
	.weak		__nv_reservedSMEM_offset_0_alias
	.size		__nv_reservedSMEM_offset_0_alias, 0, 64
	.other		__nv_reservedSMEM_offset_0_alias,@"STO_CUDA_RESERVED_SHARED STV_DEFAULT"
__nv_reservedSMEM_offset_0_alias:
	.zero		0
	.zero		64


//--------------------- .nv.constant0._Z3aggPfS_i --------------------------
	.section	.nv.constant0._Z3aggPfS_i,"a",@progbits
	.sectionflags	@""
	.align	4
.nv.constant0._Z3aggPfS_i:
	.zero		916


//--------------------- SYMBOLS --------------------------

	.type		.nv.reservedSmem.offset0,@object
	.size		.nv.reservedSmem.offset0,0x4
